	.headerflags	@"EF_CUDA_TEXMODE_UNIFIED EF_CUDA_64BIT_ADDRESS EF_CUDA_ACCELERATORS EF_CUDA_SM90 EF_CUDA_VIRTUAL_SM(EF_CUDA_SM90)"
	.elftype	@"ET_EXEC"


//--------------------- .nv.info                  --------------------------
	.section	.nv.info,"",@"SHT_CUDA_INFO"
	.align	4


	//----- nvinfo : EIATTR_REGCOUNT
	.align		4
        /*0000*/ 	.byte	0x04, 0x2f
        /*0002*/ 	.short	(.L_1 - .L_0)
	.align		4
.L_0:
        /*0004*/ 	.word	index@(triton_poi_fused_add_native_layer_norm_6)
        /*0008*/ 	.word	0x00000015


	//----- nvinfo : EIATTR_MIN_STACK_SIZE
	.align		4
.L_1:
        /*000c*/ 	.byte	0x04, 0x12
        /*000e*/ 	.short	(.L_3 - .L_2)
	.align		4
.L_2:
        /*0010*/ 	.word	index@(triton_poi_fused_add_native_layer_norm_6)
        /*0014*/ 	.word	0x00000000


	//----- nvinfo : EIATTR_FRAME_SIZE
	.align		4
.L_3:
        /*0018*/ 	.byte	0x04, 0x11
        /*001a*/ 	.short	(.L_5 - .L_4)
	.align		4
.L_4:
        /*001c*/ 	.word	index@(triton_poi_fused_add_native_layer_norm_6)
        /*0020*/ 	.word	0x00000000


	//----- nvinfo : EIATTR_MIN_STACK_SIZE
	.align		4
.L_5:
        /*0024*/ 	.byte	0x04, 0x12
        /*0026*/ 	.short	(.L_7 - .L_6)
	.align		4
.L_6:
        /*0028*/ 	.word	index@(triton_poi_fused_add_native_layer_norm_6)
        /*002c*/ 	.word	0x00000000
.L_7:


//--------------------- .nv.info.triton_poi_fused_add_native_layer_norm_6 --------------------------
	.section	.nv.info.triton_poi_fused_add_native_layer_norm_6,"",@"SHT_CUDA_INFO"
	.sectionflags	@""
	.align	4


	//----- nvinfo : EIATTR_CUDA_API_VERSION
	.align		4
        /*0000*/ 	.byte	0x04, 0x37
        /*0002*/ 	.short	(.L_9 - .L_8)
.L_8:
        /*0004*/ 	.word	0x0000007c


	//----- nvinfo : EIATTR_KPARAM_INFO
	.align		4
.L_9:
        /*0008*/ 	.byte	0x04, 0x17
        /*000a*/ 	.short	(.L_11 - .L_10)
.L_10:
        /*000c*/ 	.word	0x00000000
        /*0010*/ 	.short	0x0005
        /*0012*/ 	.short	0x0024
        /*0014*/ 	.byte	0x00, 0xf0, 0x11, 0x00


	//----- nvinfo : EIATTR_KPARAM_INFO
	.align		4
.L_11:
        /*0018*/ 	.byte	0x04, 0x17
        /*001a*/ 	.short	(.L_13 - .L_12)
.L_12:
        /*001c*/ 	.word	0x00000000
        /*0020*/ 	.short	0x0004
        /*0022*/ 	.short	0x0020
        /*0024*/ 	.byte	0x00, 0xf0, 0x11, 0x00


	//----- nvinfo : EIATTR_KPARAM_INFO
	.align		4
.L_13:
        /*0028*/ 	.byte	0x04, 0x17
        /*002a*/ 	.short	(.L_15 - .L_14)
.L_14:
        /*002c*/ 	.word	0x00000000
        /*0030*/ 	.short	0x0003
        /*0032*/ 	.short	0x0018
        /*0034*/ 	.byte	0x00, 0xf4, 0x21, 0x00


	//----- nvinfo : EIATTR_KPARAM_INFO
	.align		4
.L_15:
        /*0038*/ 	.byte	0x04, 0x17
        /*003a*/ 	.short	(.L_17 - .L_16)
.L_16:
        /*003c*/ 	.word	0x00000000
        /*0040*/ 	.short	0x0002
        /*0042*/ 	.short	0x0010
        /*0044*/ 	.byte	0x00, 0xf4, 0x21, 0x00


	//----- nvinfo : EIATTR_KPARAM_INFO
	.align		4
.L_17:
        /*0048*/ 	.byte	0x04, 0x17
        /*004a*/ 	.short	(.L_19 - .L_18)
.L_18:
        /*004c*/ 	.word	0x00000000
        /*0050*/ 	.short	0x0001
        /*0052*/ 	.short	0x0008
        /*0054*/ 	.byte	0x00, 0xf4, 0x21, 0x00


	//----- nvinfo : EIATTR_KPARAM_INFO
	.align		4
.L_19:
        /*0058*/ 	.byte	0x04, 0x17
        /*005a*/ 	.short	(.L_21 - .L_20)
.L_20:
        /*005c*/ 	.word	0x00000000
        /*0060*/ 	.short	0x0000
        /*0062*/ 	.short	0x0000
        /*0064*/ 	.byte	0x00, 0xf4, 0x21, 0x00


	//----- nvinfo : EIATTR_SPARSE_MMA_MASK
	.align		4
.L_21:
        /*0068*/ 	.byte	0x03, 0x50
        /*006a*/ 	.short	0x0000


	//----- nvinfo : EIATTR_MAXREG_COUNT
	.align		4
        /*006c*/ 	.byte	0x03, 0x1b
        /*006e*/ 	.short	0x00ff


	//----- nvinfo : EIATTR_EXIT_INSTR_OFFSETS
	.align		4
        /*0070*/ 	.byte	0x04, 0x1c
        /*0072*/ 	.short	(.L_23 - .L_22)


	//   ....[0]....
.L_22:
        /*0074*/ 	.word	0x000004e0


	//   ....[1]....
        /*0078*/ 	.word	0x00000540


	//----- nvinfo : EIATTR_REQNTID
	.align		4
.L_23:
        /*007c*/ 	.byte	0x04, 0x10
        /*007e*/ 	.short	(.L_25 - .L_24)
.L_24:
        /*0080*/ 	.word	0x00000080
        /*0084*/ 	.word	0x00000001
        /*0088*/ 	.word	0x00000001


	//----- nvinfo : EIATTR_CBANK_PARAM_SIZE
	.align		4
.L_25:
        /*008c*/ 	.byte	0x03, 0x19
        /*008e*/ 	.short	0x0028


	//----- nvinfo : EIATTR_PARAM_CBANK
	.align		4
        /*0090*/ 	.byte	0x04, 0x0a
        /*0092*/ 	.short	(.L_27 - .L_26)
	.align		4
.L_26:
        /*0094*/ 	.word	index@(.nv.constant0.triton_poi_fused_add_native_layer_norm_6)
        /*0098*/ 	.short	0x0210
        /*009a*/ 	.short	0x0028


	//----- nvinfo : EIATTR_SW_WAR
	.align		4
.L_27:
        /*009c*/ 	.byte	0x04, 0x36
        /*009e*/ 	.short	(.L_29 - .L_28)
.L_28:
        /*00a0*/ 	.word	0x00000008
.L_29:


//--------------------- .nv.callgraph             --------------------------
	.section	.nv.callgraph,"",@"SHT_CUDA_CALLGRAPH"
	.align	4
	.sectionentsize	8
	.align		4
        /*0000*/ 	.word	0x00000000
	.align		4
        /*0004*/ 	.word	0xffffffff
	.align		4
        /*0008*/ 	.word	0x00000000
	.align		4
        /*000c*/ 	.word	0xfffffffe
	.align		4
        /*0010*/ 	.word	0x00000000
	.align		4
        /*0014*/ 	.word	0xfffffffd
	.align		4
        /*0018*/ 	.word	0x00000000
	.align		4
        /*001c*/ 	.word	0xfffffffc


//--------------------- .text.triton_poi_fused_add_native_layer_norm_6 --------------------------
	.section	.text.triton_poi_fused_add_native_layer_norm_6,"ax",@progbits
	.sectionflags	@"SHF_BARRIERS=1"
	.align	128
        .global         triton_poi_fused_add_native_layer_norm_6
        .type           triton_poi_fused_add_native_layer_norm_6,@function
        .size           triton_poi_fused_add_native_layer_norm_6,(.L_x_1 - triton_poi_fused_add_native_layer_norm_6)
        .other          triton_poi_fused_add_native_layer_norm_6,@"STO_CUDA_ENTRY STV_DEFAULT"
triton_poi_fused_add_native_layer_norm_6:
.text.triton_poi_fused_add_native_layer_norm_6:
[----:B------:R-:W0:Y:S02]  /*0000*/  LDC R1, c[0x0][0x28] ;  /* 0x00000a00ff017b82 */ /* 0x000e240000000800 */
[----:B------:R-:W1:Y:S01]  /*0010*/  S2R R0, SR_TID.X ;  /* 0x0000000000007919 */ /* 0x000e620000002100 */
[----:B------:R-:W2:Y:S01]  /*0020*/  LDC.64 R8, c[0x0][0x210] ;  /* 0x00008400ff087b82 */ /* 0x000ea20000000a00 */
[----:B------:R-:W-:Y:S01]  /*0030*/  ULDC.64 UR6, c[0x0][0x208] ;  /* 0x0000820000067ab9 */ /* 0x000fe20000000a00 */
[----:B------:R-:W3:Y:S01]  /*0040*/  S2R R11, SR_CTAID.Y ;  /* 0x00000000000b7919 */ /* 0x000ee20000002600 */
[----:B------:R-:W4:Y:S05]  /*0050*/  S2R R7, SR_CTAID.X ;  /* 0x0000000000077919 */ /* 0x000f2a0000002500 */
[----:B------:R-:W5:Y:S01]  /*0060*/  LDC.64 R4, c[0x0][0x218] ;  /* 0x00008600ff047b82 */ /* 0x000f620000000a00 */
[----:B-1----:R-:W-:-:S02]  /*0070*/  SHF.R.U32.HI R6, RZ, 0x2, R0 ;  /* 0x00000002ff067819 */ /* 0x002fc40000011600 */
[----:B------:R-:W-:Y:S02]  /*0080*/  LOP3.LUT R2, R0, 0x60, RZ, 0xc0, !PT ;  /* 0x0000006000027812 */ /* 0x000fe400078ec0ff */
[----:B------:R-:W-:Y:S01]  /*0090*/  SGXT.U32 R6, R6, 0x3 ;  /* 0x000000030606781a */ /* 0x000fe20000000000 */
[----:B---3--:R-:W-:Y:S01]  /*00a0*/  IMAD.SHL.U32 R11, R11, 0x20, RZ ;  /* 0x000000200b0b7824 */ /* 0x008fe200078e00ff */
[----:B------:R-:W-:Y:S01]  /*00b0*/  SHF.R.U32.HI R3, RZ, 0x2, R2 ;  /* 0x00000002ff037819 */ /* 0x000fe20000011602 */
[----:B----4-:R-:W-:-:S03]  /*00c0*/  IMAD.SHL.U32 R7, R7, 0x4, RZ ;  /* 0x0000000407077824 */ /* 0x010fc600078e00ff */
[----:B------:R-:W-:-:S04]  /*00d0*/  LOP3.LUT R6, R3, R6, RZ, 0xfc, !PT ;  /* 0x0000000603067212 */ /* 0x000fc800078efcff */
[----:B------:R-:W-:-:S04]  /*00e0*/  LOP3.LUT R2, R6, R11, RZ, 0xfc, !PT ;  /* 0x0000000b06027212 */ /* 0x000fc800078efcff */
[----:B------:R-:W-:-:S04]  /*00f0*/  SHF.R.S32.HI R3, RZ, 0x1f, R2 ;  /* 0x0000001fff037819 */ /* 0x000fc80000011402 */
[----:B------:R-:W-:Y:S02]  /*0100*/  LEA.HI R10, R3, R2, RZ, 0x4 ;  /* 0x00000002030a7211 */ /* 0x000fe400078f20ff */
[----:B------:R-:W-:Y:S02]  /*0110*/  LOP3.LUT R3, R7, 0x3, R0, 0xf8, !PT ;  /* 0x0000000307037812 */ /* 0x000fe400078ef800 */
[----:B------:R-:W-:Y:S02]  /*0120*/  LOP3.LUT R13, R10, 0xffffff0, RZ, 0xc0, !PT ;  /* 0x0ffffff00a0d7812 */ /* 0x000fe400078ec0ff */
[----:B------:R-:W-:Y:S01]  /*0130*/  SHF.R.S32.HI R10, RZ, 0x4, R10 ;  /* 0x00000004ff0a7819 */ /* 0x000fe2000001140a */
[C---:B-----5:R-:W-:Y:S01]  /*0140*/  IMAD.WIDE R14, R3.reuse, 0x4, R4 ;  /* 0x00000004030e7825 */ /* 0x060fe200078e0204 */
[----:B------:R-:W-:Y:S01]  /*0150*/  ISETP.GE.AND P0, PT, R3, 0x4, PT ;  /* 0x000000040300780c */ /* 0x000fe20003f06270 */
[----:B------:R-:W1:Y:S02]  /*0160*/  LDC.64 R4, c[0x0][0x220] ;  /* 0x00008800ff047b82 */ /* 0x000e640000000a00 */
[C---:B------:R-:W-:Y:S01]  /*0170*/  IMAD.IADD R13, R2.reuse, 0x1, -R13 ;  /* 0x00000001020d7824 */ /* 0x040fe200078e0a0d */
[----:B------:R-:W-:Y:S01]  /*0180*/  ISETP.LT.AND P1, PT, R2, 0x40, !P0 ;  /* 0x000000400200780c */ /* 0x000fe20004721270 */
[----:B------:R-:W-:-:S04]  /*0190*/  IMAD R10, R10, 0x4, R3 ;  /* 0x000000040a0a7824 */ /* 0x000fc800078e0203 */
[----:B------:R-:W-:-:S04]  /*01a0*/  IMAD R13, R13, 0x10, R10 ;  /* 0x000000100d0d7824 */ /* 0x000fc800078e020a */
[----:B--2---:R-:W-:Y:S01]  /*01b0*/  IMAD.WIDE R12, R13, 0x4, R8 ;  /* 0x000000040d0c7825 */ /* 0x004fe200078e0208 */
[----:B------:R-:W-:-:S06]  /*01c0*/  CS2R R8, SRZ ;  /* 0x0000000000087805 */ /* 0x000fcc000001ff00 */
[----:B------:R-:W2:Y:S04]  /*01d0*/  @!P0 LDG.E.EL R8, desc[UR6][R14.64] ;  /* 0x000000060e088981 */ /* 0x000ea8000c2e1900 */
[----:B------:R1:W2:Y:S01]  /*01e0*/  @P1 LDG.E.EL R9, desc[UR6][R12.64] ;  /* 0x000000060c091981 */ /* 0x0002a2000c2e1900 */
[----:B------:R-:W-:Y:S02]  /*01f0*/  LOP3.LUT R11, R11, 0x1f, R0, 0xf8, !PT ;  /* 0x0000001f0b0b7812 */ /* 0x000fe400078ef800 */
[----:B------:R-:W-:Y:S02]  /*0200*/  SHF.R.U32.HI R17, RZ, 0x5, R0 ;  /* 0x00000005ff117819 */ /* 0x000fe40000011600 */
[----:B------:R-:W-:-:S04]  /*0210*/  SHF.R.S32.HI R10, RZ, 0x1f, R11 ;  /* 0x0000001fff0a7819 */ /* 0x000fc8000001140b */
[----:B------:R-:W-:Y:S02]  /*0220*/  LEA.HI R16, R10, R11, RZ, 0x4 ;  /* 0x0000000b0a107211 */ /* 0x000fe400078f20ff */
[----:B------:R-:W-:Y:S02]  /*0230*/  SGXT.U32 R10, R17, 0x2 ;  /* 0x00000002110a781a */ /* 0x000fe40000000000 */
[C---:B------:R-:W-:Y:S01]  /*0240*/  LOP3.LUT R18, R16.reuse, 0xfffffff0, RZ, 0xc0, !PT ;  /* 0xfffffff010127812 */ /* 0x040fe200078ec0ff */
[----:B------:R-:W-:Y:S01]  /*0250*/  IMAD.SHL.U32 R16, R16, 0x4, RZ ;  /* 0x0000000410107824 */ /* 0x000fe200078e00ff */
[----:B------:R-:W-:-:S03]  /*0260*/  LOP3.LUT R7, R10, R7, RZ, 0xfc, !PT ;  /* 0x000000070a077212 */ /* 0x000fc600078efcff */
[----:B------:R-:W-:Y:S01]  /*0270*/  IMAD.IADD R18, R11, 0x1, -R18 ;  /* 0x000000010b127824 */ /* 0x000fe200078e0a12 */
[----:B------:R-:W-:-:S03]  /*0280*/  ISETP.GE.AND P0, PT, R7, 0x4, PT ;  /* 0x000000040700780c */ /* 0x000fc60003f06270 */
[----:B------:R-:W-:Y:S01]  /*0290*/  IMAD R18, R7, 0x10, R18 ;  /* 0x0000001007127824 */ /* 0x000fe200078e0212 */
[----:B------:R-:W-:Y:S02]  /*02a0*/  LOP3.LUT R7, R16, 0xffffffc0, RZ, 0xc0, !PT ;  /* 0xffffffc010077812 */ /* 0x000fe400078ec0ff */
[----:B------:R-:W-:-:S03]  /*02b0*/  ISETP.LT.AND P0, PT, R11, 0x40, !P0 ;  /* 0x000000400b00780c */ /* 0x000fc60004701270 */
[----:B------:R-:W-:-:S04]  /*02c0*/  IMAD.IADD R7, R18, 0x1, R7 ;  /* 0x0000000112077824 */ /* 0x000fc800078e0207 */
[----:B-1----:R-:W-:-:S04]  /*02d0*/  IMAD.WIDE R12, R7, 0x4, R4 ;  /* 0x00000004070c7825 */ /* 0x002fc800078e0204 */
[----:B------:R-:W-:-:S06]  /*02e0*/  IMAD.MOV.U32 R4, RZ, RZ, RZ ;  /* 0x000000ffff047224 */ /* 0x000fcc00078e00ff */
[----:B------:R1:W3:Y:S01]  /*02f0*/  @P0 LDG.E.EL R4, desc[UR6][R12.64] ;  /* 0x000000060c040981 */ /* 0x0002e2000c2e1900 */
[----:B------:R-:W4:Y:S01]  /*0300*/  S2UR UR5, SR_CgaCtaId ;  /* 0x00000000000579c3 */ /* 0x000f220000008800 */
[C---:B------:R-:W-:Y:S01]  /*0310*/  IMAD.SHL.U32 R5, R0.reuse, 0x20, RZ ;  /* 0x0000002000057824 */ /* 0x040fe200078e00ff */
[----:B------:R-:W-:Y:S01]  /*0320*/  UMOV UR4, 0x400 ;  /* 0x0000040000047882 */ /* 0x000fe20000000000 */
[----:B------:R-:W-:-:S03]  /*0330*/  IMAD.SHL.U32 R11, R0, 0x4, RZ ;  /* 0x00000004000b7824 */ /* 0x000fc600078e00ff */
[----:B------:R-:W-:Y:S02]  /*0340*/  SHF.R.U32.HI R7, RZ, 0x5, R5 ;  /* 0x00000005ff077819 */ /* 0x000fe40000011605 */
[----:B------:R-:W-:Y:S02]  /*0350*/  LOP3.LUT R5, R6, 0x60, R5, 0xf8, !PT ;  /* 0x0000006006057812 */ /* 0x000fe400078ef805 */
[----:B------:R-:W-:Y:S02]  /*0360*/  SGXT.U32 R6, R7, 0x2 ;  /* 0x000000020706781a */ /* 0x000fe40000000000 */
[----:B------:R-:W-:Y:S02]  /*0370*/  LOP3.LUT R7, R0, 0x7f, RZ, 0xc0, !PT ;  /* 0x0000007f00077812 */ /* 0x000fe400078ec0ff */
[----:B-1----:R-:W-:Y:S01]  /*0380*/  SHF.R.U32.HI R12, RZ, 0x2, R11 ;  /* 0x00000002ff0c7819 */ /* 0x002fe2000001160b */
[----:B------:R-:W-:Y:S01]  /*0390*/  IMAD.IADD R5, R5, 0x1, R6 ;  /* 0x0000000105057824 */ /* 0x000fe200078e0206 */
[----:B------:R-:W-:Y:S01]  /*03a0*/  SHF.R.U32.HI R0, RZ, 0x2, R0 ;  /* 0x00000002ff007819 */ /* 0x000fe20000011600 */
[----:B------:R-:W-:Y:S01]  /*03b0*/  IMAD.IADD R6, R10, 0x1, R7 ;  /* 0x000000010a067824 */ /* 0x000fe200078e0207 */
[----:B------:R-:W-:-:S02]  /*03c0*/  LOP3.LUT R10, R10, 0x7c, R11, 0xf8, !PT ;  /* 0x0000007c0a0a7812 */ /* 0x000fc400078ef80b */
[----:B------:R-:W-:Y:S02]  /*03d0*/  SGXT.U32 R11, R12, 0x5 ;  /* 0x000000050c0b781a */ /* 0x000fe40000000000 */
[----:B------:R-:W-:Y:S01]  /*03e0*/  SGXT.U32 R0, R0, 0x5 ;  /* 0x000000050000781a */ /* 0x000fe20000000000 */
[----:B----4-:R-:W-:Y:S02]  /*03f0*/  UPRMT UR4, UR5, 0x654, UR4 ;  /* 0x0000065405047896 */ /* 0x010fe40008000004 */
[----:B------:R-:W-:Y:S02]  /*0400*/  IMAD.IADD R10, R10, 0x1, R11 ;  /* 0x000000010a0a7824 */ /* 0x000fe400078e020b */
[----:B------:R-:W-:Y:S02]  /*0410*/  IMAD.IADD R0, R7, 0x1, R0 ;  /* 0x0000000107007824 */ /* 0x000fe400078e0200 */
[----:B------:R-:W-:Y:S02]  /*0420*/  LEA R5, R5, UR4, 0x2 ;  /* 0x0000000405057c11 */ /* 0x000fe4000f8e10ff */
[----:B------:R-:W-:-:S02]  /*0430*/  LEA R6, R6, UR4, 0x2 ;  /* 0x0000000406067c11 */ /* 0x000fc4000f8e10ff */
[----:B------:R-:W-:Y:S01]  /*0440*/  LEA R0, R0, UR4, 0x2 ;  /* 0x0000000400007c11 */ /* 0x000fe2000f8e10ff */
[----:B--2---:R-:W-:-:S05]  /*0450*/  FADD R8, R8, R9 ;  /* 0x0000000908087221 */ /* 0x004fca0000000000 */
[----:B------:R1:W-:Y:S01]  /*0460*/  STS [R5], R8 ;  /* 0x0000000805007388 */ /* 0x0003e20000000800 */
[----:B------:R-:W-:Y:S01]  /*0470*/  BAR.SYNC.DEFER_BLOCKING 0x0 ;  /* 0x0000000000007b1d */ /* 0x000fe20000010000 */
[----:B-1----:R-:W-:-:S05]  /*0480*/  LEA R5, R10, UR4, 0x2 ;  /* 0x000000040a057c11 */ /* 0x002fca000f8e10ff */
[----:B------:R-:W3:Y:S02]  /*0490*/  LDS R9, [R6] ;  /* 0x0000000006097984 */ /* 0x000ee40000000800 */
[----:B---3--:R-:W-:Y:S01]  /*04a0*/  FADD R4, R9, R4 ;  /* 0x0000000409047221 */ /* 0x008fe20000000000 */
[----:B------:R-:W-:Y:S06]  /*04b0*/  BAR.SYNC.DEFER_BLOCKING 0x0 ;  /* 0x0000000000007b1d */ /* 0x000fec0000010000 */
[----:B------:R1:W-:Y:S02]  /*04c0*/  STS [R5], R4 ;  /* 0x0000000405007388 */ /* 0x0003e40000000800 */
[----:B------:R-:W-:Y:S06]  /*04d0*/  BAR.SYNC.DEFER_BLOCKING 0x0 ;  /* 0x0000000000007b1d */ /* 0x000fec0000010000 */
[----:B-1----:R-:W-:Y:S05]  /*04e0*/  @!P1 EXIT ;  /* 0x000000000000994d */ /* 0x002fea0003800000 */
[----:B------:R-:W0:Y:S01]  /*04f0*/  LDS R7, [R0] ;  /* 0x0000000000077984 */ /* 0x000e220000000800 */
[----:B------:R-:W1:Y:S01]  /*0500*/  LDC.64 R4, c[0x0][0x228] ;  /* 0x00008a00ff047b82 */ /* 0x000e620000000a00 */
[----:B------:R-:W-:-:S04]  /*0510*/  IMAD R3, R2, 0x4, R3 ;  /* 0x0000000402037824 */ /* 0x000fc800078e0203 */
[----:B-1----:R-:W-:-:S05]  /*0520*/  IMAD.WIDE R2, R3, 0x4, R4 ;  /* 0x0000000403027825 */ /* 0x002fca00078e0204 */
[----:B0-----:R-:W-:Y:S01]  /*0530*/  STG.E desc[UR6][R2.64], R7 ;  /* 0x0000000702007986 */ /* 0x001fe2000c101906 */
[----:B------:R-:W-:Y:S05]  /*0540*/  EXIT ;  /* 0x000000000000794d */ /* 0x000fea0003800000 */
.L_x_0:
[----:B------:R-:W-:-:S00]  /*0550*/  BRA `(.L_x_0) ;  /* 0xfffffffc00fc7947 */ /* 0x000fc0000383ffff */
[----:B------:R-:W-:-:S00]  /*0560*/  NOP ;  /* 0x0000000000007918 */ /* 0x000fc00000000000 */
        /* <DEDUP_REMOVED lines=9> */
.L_x_1:


//--------------------- .nv.shared.triton_poi_fused_add_native_layer_norm_6 --------------------------
	.section	.nv.shared.triton_poi_fused_add_native_layer_norm_6,"aw",@nobits
	.sectionflags	@""
	.align	16
	.zero		1024


//--------------------- .nv.constant0.triton_poi_fused_add_native_layer_norm_6 --------------------------
	.section	.nv.constant0.triton_poi_fused_add_native_layer_norm_6,"a",@progbits
	.sectionflags	@""
	.align	4
.nv.constant0.triton_poi_fused_add_native_layer_norm_6:
	.zero		568
